	.headerflags	@"EF_CUDA_TEXMODE_UNIFIED EF_CUDA_64BIT_ADDRESS EF_CUDA_ACCELERATORS EF_CUDA_SM90 EF_CUDA_VIRTUAL_SM(EF_CUDA_SM90)"
	.elftype	@"ET_EXEC"


//--------------------- .nv.info                  --------------------------
	.section	.nv.info,"",@"SHT_CUDA_INFO"
	.align	4


	//----- nvinfo : EIATTR_REGCOUNT
	.align		4
        /*0000*/ 	.byte	0x04, 0x2f
        /*0002*/ 	.short	(.L_1 - .L_0)
	.align		4
.L_0:
        /*0004*/ 	.word	index@(triton_poi_fused_clone_5)
        /*0008*/ 	.word	0x00000013


	//----- nvinfo : EIATTR_MIN_STACK_SIZE
	.align		4
.L_1:
        /*000c*/ 	.byte	0x04, 0x12
        /*000e*/ 	.short	(.L_3 - .L_2)
	.align		4
.L_2:
        /*0010*/ 	.word	index@(triton_poi_fused_clone_5)
        /*0014*/ 	.word	0x00000000


	//----- nvinfo : EIATTR_FRAME_SIZE
	.align		4
.L_3:
        /*0018*/ 	.byte	0x04, 0x11
        /*001a*/ 	.short	(.L_5 - .L_4)
	.align		4
.L_4:
        /*001c*/ 	.word	index@(triton_poi_fused_clone_5)
        /*0020*/ 	.word	0x00000000


	//----- nvinfo : EIATTR_MIN_STACK_SIZE
	.align		4
.L_5:
        /*0024*/ 	.byte	0x04, 0x12
        /*0026*/ 	.short	(.L_7 - .L_6)
	.align		4
.L_6:
        /*0028*/ 	.word	index@(triton_poi_fused_clone_5)
        /*002c*/ 	.word	0x00000000
.L_7:


//--------------------- .nv.info.triton_poi_fused_clone_5 --------------------------
	.section	.nv.info.triton_poi_fused_clone_5,"",@"SHT_CUDA_INFO"
	.sectionflags	@""
	.align	4


	//----- nvinfo : EIATTR_CUDA_API_VERSION
	.align		4
        /*0000*/ 	.byte	0x04, 0x37
        /*0002*/ 	.short	(.L_9 - .L_8)
.L_8:
        /*0004*/ 	.word	0x0000007c


	//----- nvinfo : EIATTR_KPARAM_INFO
	.align		4
.L_9:
        /*0008*/ 	.byte	0x04, 0x17
        /*000a*/ 	.short	(.L_11 - .L_10)
.L_10:
        /*000c*/ 	.word	0x00000000
        /*0010*/ 	.short	0x0004
        /*0012*/ 	.short	0x001c
        /*0014*/ 	.byte	0x00, 0xf0, 0x11, 0x00


	//----- nvinfo : EIATTR_KPARAM_INFO
	.align		4
.L_11:
        /*0018*/ 	.byte	0x04, 0x17
        /*001a*/ 	.short	(.L_13 - .L_12)
.L_12:
        /*001c*/ 	.word	0x00000000
        /*0020*/ 	.short	0x0003
        /*0022*/ 	.short	0x0018
        /*0024*/ 	.byte	0x00, 0xf0, 0x11, 0x00


	//----- nvinfo : EIATTR_KPARAM_INFO
	.align		4
.L_13:
        /*0028*/ 	.byte	0x04, 0x17
        /*002a*/ 	.short	(.L_15 - .L_14)
.L_14:
        /*002c*/ 	.word	0x00000000
        /*0030*/ 	.short	0x0002
        /*0032*/ 	.short	0x0010
        /*0034*/ 	.byte	0x00, 0xf4, 0x21, 0x00


	//----- nvinfo : EIATTR_KPARAM_INFO
	.align		4
.L_15:
        /*0038*/ 	.byte	0x04, 0x17
        /*003a*/ 	.short	(.L_17 - .L_16)
.L_16:
        /*003c*/ 	.word	0x00000000
        /*0040*/ 	.short	0x0001
        /*0042*/ 	.short	0x0008
        /*0044*/ 	.byte	0x00, 0xf4, 0x21, 0x00


	//----- nvinfo : EIATTR_KPARAM_INFO
	.align		4
.L_17:
        /*0048*/ 	.byte	0x04, 0x17
        /*004a*/ 	.short	(.L_19 - .L_18)
.L_18:
        /*004c*/ 	.word	0x00000000
        /*0050*/ 	.short	0x0000
        /*0052*/ 	.short	0x0000
        /*0054*/ 	.byte	0x00, 0xf4, 0x21, 0x00


	//----- nvinfo : EIATTR_SPARSE_MMA_MASK
	.align		4
.L_19:
        /*0058*/ 	.byte	0x03, 0x50
        /*005a*/ 	.short	0x0000


	//----- nvinfo : EIATTR_MAXREG_COUNT
	.align		4
        /*005c*/ 	.byte	0x03, 0x1b
        /*005e*/ 	.short	0x00ff


	//----- nvinfo : EIATTR_EXIT_INSTR_OFFSETS
	.align		4
        /*0060*/ 	.byte	0x04, 0x1c
        /*0062*/ 	.short	(.L_21 - .L_20)


	//   ....[0]....
.L_20:
        /*0064*/ 	.word	0x00000350


	//   ....[1]....
        /*0068*/ 	.word	0x000003c0


	//----- nvinfo : EIATTR_REQNTID
	.align		4
.L_21:
        /*006c*/ 	.byte	0x04, 0x10
        /*006e*/ 	.short	(.L_23 - .L_22)
.L_22:
        /*0070*/ 	.word	0x00000020
        /*0074*/ 	.word	0x00000001
        /*0078*/ 	.word	0x00000001


	//----- nvinfo : EIATTR_CBANK_PARAM_SIZE
	.align		4
.L_23:
        /*007c*/ 	.byte	0x03, 0x19
        /*007e*/ 	.short	0x0020


	//----- nvinfo : EIATTR_PARAM_CBANK
	.align		4
        /*0080*/ 	.byte	0x04, 0x0a
        /*0082*/ 	.short	(.L_25 - .L_24)
	.align		4
.L_24:
        /*0084*/ 	.word	index@(.nv.constant0.triton_poi_fused_clone_5)
        /*0088*/ 	.short	0x0210
        /*008a*/ 	.short	0x0020


	//----- nvinfo : EIATTR_SW_WAR
	.align		4
.L_25:
        /*008c*/ 	.byte	0x04, 0x36
        /*008e*/ 	.short	(.L_27 - .L_26)
.L_26:
        /*0090*/ 	.word	0x00000008
.L_27:


//--------------------- .nv.callgraph             --------------------------
	.section	.nv.callgraph,"",@"SHT_CUDA_CALLGRAPH"
	.align	4
	.sectionentsize	8
	.align		4
        /*0000*/ 	.word	0x00000000
	.align		4
        /*0004*/ 	.word	0xffffffff
	.align		4
        /*0008*/ 	.word	0x00000000
	.align		4
        /*000c*/ 	.word	0xfffffffe
	.align		4
        /*0010*/ 	.word	0x00000000
	.align		4
        /*0014*/ 	.word	0xfffffffd
	.align		4
        /*0018*/ 	.word	0x00000000
	.align		4
        /*001c*/ 	.word	0xfffffffc


//--------------------- .text.triton_poi_fused_clone_5 --------------------------
	.section	.text.triton_poi_fused_clone_5,"ax",@progbits
	.sectionflags	@"SHF_BARRIERS=1"
	.align	128
        .global         triton_poi_fused_clone_5
        .type           triton_poi_fused_clone_5,@function
        .size           triton_poi_fused_clone_5,(.L_x_1 - triton_poi_fused_clone_5)
        .other          triton_poi_fused_clone_5,@"STO_CUDA_ENTRY STV_DEFAULT"
triton_poi_fused_clone_5:
.text.triton_poi_fused_clone_5:
[----:B------:R-:W0:Y:S02]  /*0000*/  LDC R1, c[0x0][0x28] ;  /* 0x00000a00ff017b82 */ /* 0x000e240000000800 */
[----:B------:R-:W1:Y:S01]  /*0010*/  S2R R0, SR_CTAID.Y ;  /* 0x0000000000007919 */ /* 0x000e620000002600 */
[----:B------:R-:W2:Y:S01]  /*0020*/  LDC.64 R2, c[0x0][0x210] ;  /* 0x00008400ff027b82 */ /* 0x000ea20000000a00 */
[----:B------:R-:W-:Y:S01]  /*0030*/  ULDC.64 UR6, c[0x0][0x208] ;  /* 0x0000820000067ab9 */ /* 0x000fe20000000a00 */
[----:B------:R-:W3:Y:S01]  /*0040*/  S2R R16, SR_TID.X ;  /* 0x0000000000107919 */ /* 0x000ee20000002100 */
[----:B------:R-:W4:Y:S05]  /*0050*/  S2R R8, SR_CTAID.X ;  /* 0x0000000000087919 */ /* 0x000f2a0000002500 */
[----:B------:R-:W5:Y:S01]  /*0060*/  LDC.64 R4, c[0x0][0x218] ;  /* 0x00008600ff047b82 */ /* 0x000f620000000a00 */
[----:B-1----:R-:W-:-:S02]  /*0070*/  IMAD.SHL.U32 R0, R0, 0x10, RZ ;  /* 0x0000001000007824 */ /* 0x002fc400078e00ff */
[----:B---3--:R-:W-:Y:S01]  /*0080*/  IMAD.SHL.U32 R7, R16, 0x2, RZ ;  /* 0x0000000210077824 */ /* 0x008fe200078e00ff */
[----:B------:R-:W-:Y:S01]  /*0090*/  SHF.R.U32.HI R11, RZ, 0x3, R16 ;  /* 0x00000003ff0b7819 */ /* 0x000fe20000011610 */
[----:B----4-:R-:W-:-:S03]  /*00a0*/  IMAD.SHL.U32 R8, R8, 0x4, RZ ;  /* 0x0000000408087824 */ /* 0x010fc600078e00ff */
[----:B------:R-:W-:Y:S02]  /*00b0*/  LOP3.LUT R6, R0, 0xe, R7, 0xf8, !PT ;  /* 0x0000000e00067812 */ /* 0x000fe400078ef807 */
[----:B------:R-:W-:Y:S02]  /*00c0*/  SGXT.U32 R11, R11, 0x2 ;  /* 0x000000020b0b781a */ /* 0x000fe40000000000 */
[----:B------:R-:W-:Y:S02]  /*00d0*/  SHF.R.S32.HI R9, RZ, 0x1f, R6 ;  /* 0x0000001fff097819 */ /* 0x000fe40000011406 */
[----:B------:R-:W-:Y:S02]  /*00e0*/  ISETP.GE.AND P1, PT, R6, 0x10, PT ;  /* 0x000000100600780c */ /* 0x000fe40003f26270 */
[----:B------:R-:W-:Y:S02]  /*00f0*/  LEA.HI R10, R9, R6, RZ, 0x2 ;  /* 0x00000006090a7211 */ /* 0x000fe400078f10ff */
[----:B------:R-:W-:-:S02]  /*0100*/  LOP3.LUT R9, R8, R11, RZ, 0xfc, !PT ;  /* 0x0000000b08097212 */ /* 0x000fc400078efcff */
[C---:B------:R-:W-:Y:S01]  /*0110*/  LOP3.LUT R13, R10.reuse, 0xfffffffc, RZ, 0xc0, !PT ;  /* 0xfffffffc0a0d7812 */ /* 0x040fe200078ec0ff */
[----:B------:R-:W-:Y:S01]  /*0120*/  IMAD.SHL.U32 R10, R10, 0x4, RZ ;  /* 0x000000040a0a7824 */ /* 0x000fe200078e00ff */
[----:B------:R-:W-:-:S03]  /*0130*/  ISETP.GE.AND P0, PT, R9, 0x4, PT ;  /* 0x000000040900780c */ /* 0x000fc60003f06270 */
[----:B------:R-:W-:Y:S01]  /*0140*/  IMAD.IADD R13, R6, 0x1, -R13 ;  /* 0x00000001060d7824 */ /* 0x000fe200078e0a0d */
[----:B------:R-:W-:Y:S02]  /*0150*/  LOP3.LUT R15, R10, 0xfffffff0, RZ, 0xc0, !PT ;  /* 0xfffffff00a0f7812 */ /* 0x000fe400078ec0ff */
[----:B------:R-:W-:Y:S01]  /*0160*/  ISETP.LT.AND P0, PT, R6, 0x10, !P0 ;  /* 0x000000100600780c */ /* 0x000fe20004701270 */
[----:B------:R-:W-:Y:S02]  /*0170*/  IMAD R10, R9, 0x4, R13 ;  /* 0x00000004090a7824 */ /* 0x000fe400078e020d */
[----:B-----5:R-:W-:Y:S01]  /*0180*/  IMAD.WIDE R4, R13, 0x4, R4 ;  /* 0x000000040d047825 */ /* 0x020fe200078e0204 */
[----:B------:R-:W-:-:S03]  /*0190*/  CS2R R12, SRZ ;  /* 0x00000000000c7805 */ /* 0x000fc6000001ff00 */
[----:B------:R-:W-:-:S04]  /*01a0*/  IMAD.IADD R15, R10, 0x1, R15 ;  /* 0x000000010a0f7824 */ /* 0x000fc800078e020f */
[----:B--2---:R-:W-:Y:S01]  /*01b0*/  IMAD.WIDE R2, R15, 0x4, R2 ;  /* 0x000000040f027825 */ /* 0x004fe200078e0202 */
[----:B------:R-:W-:-:S04]  /*01c0*/  CS2R R14, SRZ ;  /* 0x00000000000e7805 */ /* 0x000fc8000001ff00 */
[----:B------:R-:W2:Y:S04]  /*01d0*/  @P0 LDG.E.EL.64 R12, desc[UR6][R2.64] ;  /* 0x00000006020c0981 */ /* 0x000ea8000c2e1b00 */
[----:B------:R-:W2:Y:S01]  /*01e0*/  @!P1 LDG.E.EL.64 R14, desc[UR6][R4.64] ;  /* 0x00000006040e9981 */ /* 0x000ea2000c2e1b00 */
[----:B------:R-:W1:Y:S01]  /*01f0*/  S2UR UR5, SR_CgaCtaId ;  /* 0x00000000000579c3 */ /* 0x000e620000008800 */
[----:B------:R-:W-:Y:S01]  /*0200*/  IMAD.SHL.U32 R6, R16, 0x8, RZ ;  /* 0x0000000810067824 */ /* 0x000fe200078e00ff */
[----:B------:R-:W-:-:S04]  /*0210*/  UMOV UR4, 0x400 ;  /* 0x0000040000047882 */ /* 0x000fc80000000000 */
[----:B------:R-:W-:Y:S02]  /*0220*/  LOP3.LUT R10, R6, 0x38, RZ, 0xc0, !PT ;  /* 0x00000038060a7812 */ /* 0x000fe400078ec0ff */
[----:B------:R-:W-:Y:S01]  /*0230*/  LOP3.LUT R11, R11, 0x38, R6, 0xf8, !PT ;  /* 0x000000380b0b7812 */ /* 0x000fe200078ef806 */
[----:B-1----:R-:W-:-:S06]  /*0240*/  UPRMT UR4, UR5, 0x654, UR4 ;  /* 0x0000065405047896 */ /* 0x002fcc0008000004 */
[----:B------:R-:W-:-:S04]  /*0250*/  VIADD R10, R10, UR4 ;  /* 0x000000040a0a7c36 */ /* 0x000fc80008000000 */
[----:B------:R-:W-:Y:S01]  /*0260*/  IMAD R10, R11, 0x4, R10 ;  /* 0x000000040b0a7824 */ /* 0x000fe200078e020a */
[----:B------:R-:W-:Y:S02]  /*0270*/  SHF.R.U32.HI R9, RZ, 0x1, R16 ;  /* 0x00000001ff097819 */ /* 0x000fe40000011610 */
[----:B------:R-:W-:Y:S02]  /*0280*/  LOP3.LUT R8, R8, 0x2, R7, 0xf8, !PT ;  /* 0x0000000208087812 */ /* 0x000fe400078ef807 */
[----:B------:R-:W-:Y:S02]  /*0290*/  SGXT.U32 R9, R9, 0x4 ;  /* 0x000000040909781a */ /* 0x000fe40000000000 */
[----:B------:R-:W-:Y:S02]  /*02a0*/  ISETP.GE.AND P0, PT, R8, 0x4, PT ;  /* 0x000000040800780c */ /* 0x000fe40003f06270 */
[----:B------:R-:W-:-:S04]  /*02b0*/  LOP3.LUT R9, R0, R9, RZ, 0xfc, !PT ;  /* 0x0000000900097212 */ /* 0x000fc800078efcff */
[----:B------:R-:W-:Y:S02]  /*02c0*/  ISETP.LT.AND P0, PT, R9, 0x10, !P0 ;  /* 0x000000100900780c */ /* 0x000fe40004701270 */
[----:B------:R-:W-:Y:S02]  /*02d0*/  LOP3.LUT R7, R7, 0x3c, RZ, 0xc0, !PT ;  /* 0x0000003c07077812 */ /* 0x000fe400078ec0ff */
[----:B------:R-:W-:-:S04]  /*02e0*/  LOP3.LUT R6, R6, 0xf8, RZ, 0xc0, !PT ;  /* 0x000000f806067812 */ /* 0x000fc800078ec0ff */
[----:B------:R-:W-:Y:S01]  /*02f0*/  IADD3 R6, R6, UR4, R7 ;  /* 0x0000000406067c10 */ /* 0x000fe2000fffe007 */
[----:B--2---:R-:W-:Y:S01]  /*0300*/  FADD R12, R14, R12 ;  /* 0x0000000c0e0c7221 */ /* 0x004fe20000000000 */
[----:B------:R-:W-:-:S04]  /*0310*/  FADD R13, R15, R13 ;  /* 0x0000000d0f0d7221 */ /* 0x000fc80000000000 */
[----:B------:R1:W-:Y:S04]  /*0320*/  STS [R10], R12 ;  /* 0x0000000c0a007388 */ /* 0x0003e80000000800 */
[----:B------:R1:W-:Y:S01]  /*0330*/  STS [R10+0x14], R13 ;  /* 0x0000140d0a007388 */ /* 0x0003e20000000800 */
[----:B------:R-:W-:Y:S06]  /*0340*/  BAR.SYNC.DEFER_BLOCKING 0x0 ;  /* 0x0000000000007b1d */ /* 0x000fec0000010000 */
[----:B-1----:R-:W-:Y:S05]  /*0350*/  @!P0 EXIT ;  /* 0x000000000000894d */ /* 0x002fea0003800000 */
[----:B------:R-:W-:Y:S01]  /*0360*/  LDS R4, [R6] ;  /* 0x0000000006047984 */ /* 0x000fe20000000800 */
[----:B------:R-:W0:Y:S01]  /*0370*/  LDC.64 R2, c[0x0][0x220] ;  /* 0x00008800ff027b82 */ /* 0x000e220000000a00 */
[----:B------:R-:W-:Y:S02]  /*0380*/  IMAD R9, R9, 0x4, R8 ;  /* 0x0000000409097824 */ /* 0x000fe400078e0208 */
[----:B------:R-:W1:Y:S02]  /*0390*/  LDS R5, [R6+0x4] ;  /* 0x0000040006057984 */ /* 0x000e640000000800 */
[----:B0-----:R-:W-:-:S05]  /*03a0*/  IMAD.WIDE R2, R9, 0x4, R2 ;  /* 0x0000000409027825 */ /* 0x001fca00078e0202 */
[----:B-1----:R-:W-:Y:S01]  /*03b0*/  STG.E.64 desc[UR6][R2.64], R4 ;  /* 0x0000000402007986 */ /* 0x002fe2000c101b06 */
[----:B------:R-:W-:Y:S05]  /*03c0*/  EXIT ;  /* 0x000000000000794d */ /* 0x000fea0003800000 */
.L_x_0:
[----:B------:R-:W-:-:S00]  /*03d0*/  BRA `(.L_x_0) ;  /* 0xfffffffc00fc7947 */ /* 0x000fc0000383ffff */
[----:B------:R-:W-:-:S00]  /*03e0*/  NOP ;  /* 0x0000000000007918 */ /* 0x000fc00000000000 */
        /* <DEDUP_REMOVED lines=9> */
.L_x_1:


//--------------------- .nv.shared.triton_poi_fused_clone_5 --------------------------
	.section	.nv.shared.triton_poi_fused_clone_5,"aw",@nobits
	.sectionflags	@""
	.align	16
	.zero		1024


//--------------------- .nv.constant0.triton_poi_fused_clone_5 --------------------------
	.section	.nv.constant0.triton_poi_fused_clone_5,"a",@progbits
	.sectionflags	@""
	.align	4
.nv.constant0.triton_poi_fused_clone_5:
	.zero		560
